//
// Generated by NVIDIA NVVM Compiler
//
// Compiler Build ID: CL-36424714
// Cuda compilation tools, release 13.0, V13.0.88
// Based on NVVM 20.0.0
//

.version 9.0
.target sm_100
.address_size 64

	// .globl	_Z17count_permutationPdS_Piiii

.visible .entry _Z17count_permutationPdS_Piiii(
	.param .u64 .ptr .align 1 _Z17count_permutationPdS_Piiii_param_0,
	.param .u64 .ptr .align 1 _Z17count_permutationPdS_Piiii_param_1,
	.param .u64 .ptr .align 1 _Z17count_permutationPdS_Piiii_param_2,
	.param .u32 _Z17count_permutationPdS_Piiii_param_3,
	.param .u32 _Z17count_permutationPdS_Piiii_param_4,
	.param .u32 _Z17count_permutationPdS_Piiii_param_5
)
{
	.reg .pred 	%p<8>;
	.reg .b32 	%r<20>;
	.reg .b64 	%rd<25>;
	.reg .b64 	%fd<7>;

	ld.param.u64 	%rd4, [_Z17count_permutationPdS_Piiii_param_0];
	ld.param.u64 	%rd5, [_Z17count_permutationPdS_Piiii_param_1];
	ld.param.u64 	%rd6, [_Z17count_permutationPdS_Piiii_param_2];
	ld.param.u32 	%r6, [_Z17count_permutationPdS_Piiii_param_3];
	ld.param.u32 	%r4, [_Z17count_permutationPdS_Piiii_param_4];
	ld.param.u32 	%r5, [_Z17count_permutationPdS_Piiii_param_5];
	cvta.to.global.u64 	%rd1, %rd4;
	cvta.to.global.u64 	%rd2, %rd5;
	cvta.to.global.u64 	%rd3, %rd6;
	mov.u32 	%r7, %ctaid.x;
	mov.u32 	%r8, %ntid.x;
	mov.u32 	%r9, %tid.x;
	mad.lo.s32 	%r1, %r7, %r8, %r9;
	mov.u32 	%r10, %ctaid.y;
	mov.u32 	%r11, %ntid.y;
	mov.u32 	%r12, %tid.y;
	mad.lo.s32 	%r2, %r10, %r11, %r12;
	setp.gt.s32 	%p1, %r2, %r6;
	setp.ge.s32 	%p2, %r1, %r4;
	or.pred  	%p3, %p1, %p2;
	@%p3 bra 	$L__BB0_9;
	setp.ge.s32 	%p4, %r5, %r2;
	@%p4 bra 	$L__BB0_3;
	mad.lo.s32 	%r19, %r4, %r2, %r1;
	mul.wide.s32 	%rd22, %r19, 8;
	add.s64 	%rd23, %rd1, %rd22;
	mov.b64 	%rd24, 0;
	st.global.u64 	[%rd23], %rd24;
	bra.uni 	$L__BB0_9;
$L__BB0_3:
	setp.ne.s32 	%p5, %r2, 0;
	@%p5 bra 	$L__BB0_6;
	mul.wide.s32 	%rd14, %r5, 4;
	add.s64 	%rd15, %rd3, %rd14;
	ld.global.u32 	%r17, [%rd15+-4];
	setp.ne.s32 	%p7, %r17, %r1;
	@%p7 bra 	$L__BB0_8;
	mul.wide.s32 	%rd19, %r1, 8;
	add.s64 	%rd20, %rd2, %rd19;
	ld.global.f64 	%fd5, [%rd20];
	add.f64 	%fd6, %fd5, 0d3FF0000000000000;
	add.s64 	%rd21, %rd1, %rd19;
	st.global.f64 	[%rd21], %fd6;
	bra.uni 	$L__BB0_9;
$L__BB0_6:
	mul.wide.s32 	%rd7, %r5, 4;
	add.s64 	%rd8, %rd3, %rd7;
	ld.global.u32 	%r3, [%rd8+-4];
	setp.gt.s32 	%p6, %r3, %r1;
	@%p6 bra 	$L__BB0_8;
	add.s32 	%r13, %r2, -1;
	mad.lo.s32 	%r14, %r4, %r13, %r1;
	sub.s32 	%r15, %r14, %r3;
	mul.wide.s32 	%rd9, %r15, 8;
	add.s64 	%rd10, %rd2, %rd9;
	ld.global.f64 	%fd1, [%rd10];
	add.s32 	%r16, %r14, %r4;
	mul.wide.s32 	%rd11, %r16, 8;
	add.s64 	%rd12, %rd2, %rd11;
	ld.global.f64 	%fd2, [%rd12];
	add.f64 	%fd3, %fd1, %fd2;
	add.s64 	%rd13, %rd1, %rd11;
	st.global.f64 	[%rd13], %fd3;
	bra.uni 	$L__BB0_9;
$L__BB0_8:
	mad.lo.s32 	%r18, %r4, %r2, %r1;
	mul.wide.s32 	%rd16, %r18, 8;
	add.s64 	%rd17, %rd2, %rd16;
	ld.global.f64 	%fd4, [%rd17];
	add.s64 	%rd18, %rd1, %rd16;
	st.global.f64 	[%rd18], %fd4;
$L__BB0_9:
	ret;

}
	// .globl	_Z34count_permutation_multiple_samplesPdS_PiS0_iiiii
.visible .entry _Z34count_permutation_multiple_samplesPdS_PiS0_iiiii(
	.param .u64 .ptr .align 1 _Z34count_permutation_multiple_samplesPdS_PiS0_iiiii_param_0,
	.param .u64 .ptr .align 1 _Z34count_permutation_multiple_samplesPdS_PiS0_iiiii_param_1,
	.param .u64 .ptr .align 1 _Z34count_permutation_multiple_samplesPdS_PiS0_iiiii_param_2,
	.param .u64 .ptr .align 1 _Z34count_permutation_multiple_samplesPdS_PiS0_iiiii_param_3,
	.param .u32 _Z34count_permutation_multiple_samplesPdS_PiS0_iiiii_param_4,
	.param .u32 _Z34count_permutation_multiple_samplesPdS_PiS0_iiiii_param_5,
	.param .u32 _Z34count_permutation_multiple_samplesPdS_PiS0_iiiii_param_6,
	.param .u32 _Z34count_permutation_multiple_samplesPdS_PiS0_iiiii_param_7,
	.param .u32 _Z34count_permutation_multiple_samplesPdS_PiS0_iiiii_param_8
)
{
	.reg .pred 	%p<11>;
	.reg .b32 	%r<36>;
	.reg .b64 	%rd<29>;
	.reg .b64 	%fd<7>;

	ld.param.u64 	%rd5, [_Z34count_permutation_multiple_samplesPdS_PiS0_iiiii_param_0];
	ld.param.u64 	%rd6, [_Z34count_permutation_multiple_samplesPdS_PiS0_iiiii_param_1];
	ld.param.u64 	%rd7, [_Z34count_permutation_multiple_samplesPdS_PiS0_iiiii_param_2];
	ld.param.u64 	%rd4, [_Z34count_permutation_multiple_samplesPdS_PiS0_iiiii_param_3];
	ld.param.u32 	%r9, [_Z34count_permutation_multiple_samplesPdS_PiS0_iiiii_param_4];
	ld.param.u32 	%r5, [_Z34count_permutation_multiple_samplesPdS_PiS0_iiiii_param_5];
	ld.param.u32 	%r6, [_Z34count_permutation_multiple_samplesPdS_PiS0_iiiii_param_6];
	ld.param.u32 	%r7, [_Z34count_permutation_multiple_samplesPdS_PiS0_iiiii_param_7];
	ld.param.u32 	%r8, [_Z34count_permutation_multiple_samplesPdS_PiS0_iiiii_param_8];
	cvta.to.global.u64 	%rd1, %rd5;
	cvta.to.global.u64 	%rd2, %rd6;
	cvta.to.global.u64 	%rd3, %rd7;
	mov.u32 	%r10, %ctaid.x;
	mov.u32 	%r11, %ntid.x;
	mov.u32 	%r12, %tid.x;
	mad.lo.s32 	%r1, %r10, %r11, %r12;
	mov.u32 	%r13, %ctaid.y;
	mov.u32 	%r14, %ntid.y;
	mov.u32 	%r15, %tid.y;
	mad.lo.s32 	%r2, %r13, %r14, %r15;
	mov.u32 	%r16, %ctaid.z;
	mov.u32 	%r17, %ntid.z;
	mov.u32 	%r18, %tid.z;
	mad.lo.s32 	%r3, %r16, %r17, %r18;
	setp.gt.u32 	%p1, %r2, %r9;
	setp.ge.u32 	%p2, %r1, %r5;
	setp.ge.u32 	%p3, %r3, %r6;
	or.pred  	%p4, %p2, %p3;
	or.pred  	%p5, %p4, %p1;
	@%p5 bra 	$L__BB1_10;
	cvta.to.global.u64 	%rd8, %rd4;
	mul.wide.u32 	%rd9, %r3, 4;
	add.s64 	%rd10, %rd8, %rd9;
	ld.global.u32 	%r19, [%rd10];
	setp.gt.u32 	%p6, %r1, %r19;
	@%p6 bra 	$L__BB1_10;
	setp.ge.u32 	%p7, %r8, %r2;
	@%p7 bra 	$L__BB1_4;
	mad.lo.s32 	%r34, %r5, %r2, %r1;
	mad.lo.s32 	%r35, %r34, %r6, %r3;
	mul.wide.u32 	%rd26, %r35, 8;
	add.s64 	%rd27, %rd1, %rd26;
	mov.b64 	%rd28, 0;
	st.global.u64 	[%rd27], %rd28;
	bra.uni 	$L__BB1_10;
$L__BB1_4:
	setp.ne.s32 	%p8, %r2, 0;
	@%p8 bra 	$L__BB1_7;
	mad.lo.s32 	%r28, %r7, %r3, %r8;
	add.s32 	%r29, %r28, -1;
	mul.wide.u32 	%rd18, %r29, 4;
	add.s64 	%rd19, %rd3, %rd18;
	ld.global.u32 	%r30, [%rd19];
	setp.ne.s32 	%p10, %r30, %r1;
	@%p10 bra 	$L__BB1_9;
	mad.lo.s32 	%r33, %r6, %r1, %r3;
	mul.wide.u32 	%rd23, %r33, 8;
	add.s64 	%rd24, %rd2, %rd23;
	ld.global.f64 	%fd5, [%rd24];
	add.f64 	%fd6, %fd5, 0d3FF0000000000000;
	add.s64 	%rd25, %rd1, %rd23;
	st.global.f64 	[%rd25], %fd6;
	bra.uni 	$L__BB1_10;
$L__BB1_7:
	mad.lo.s32 	%r20, %r7, %r3, %r8;
	add.s32 	%r21, %r20, -1;
	mul.wide.u32 	%rd11, %r21, 4;
	add.s64 	%rd12, %rd3, %rd11;
	ld.global.u32 	%r4, [%rd12];
	setp.gt.u32 	%p9, %r4, %r1;
	@%p9 bra 	$L__BB1_9;
	add.s32 	%r22, %r2, -1;
	mad.lo.s32 	%r23, %r5, %r22, %r1;
	sub.s32 	%r24, %r23, %r4;
	mad.lo.s32 	%r25, %r24, %r6, %r3;
	mul.wide.u32 	%rd13, %r25, 8;
	add.s64 	%rd14, %rd2, %rd13;
	ld.global.f64 	%fd1, [%rd14];
	add.s32 	%r26, %r23, %r5;
	mad.lo.s32 	%r27, %r26, %r6, %r3;
	mul.wide.u32 	%rd15, %r27, 8;
	add.s64 	%rd16, %rd2, %rd15;
	ld.global.f64 	%fd2, [%rd16];
	add.f64 	%fd3, %fd1, %fd2;
	add.s64 	%rd17, %rd1, %rd15;
	st.global.f64 	[%rd17], %fd3;
	bra.uni 	$L__BB1_10;
$L__BB1_9:
	mad.lo.s32 	%r31, %r5, %r2, %r1;
	mad.lo.s32 	%r32, %r31, %r6, %r3;
	mul.wide.u32 	%rd20, %r32, 8;
	add.s64 	%rd21, %rd2, %rd20;
	ld.global.f64 	%fd4, [%rd21];
	add.s64 	%rd22, %rd1, %rd20;
	st.global.f64 	[%rd22], %fd4;
$L__BB1_10:
	ret;

}


// ===== COMPILED SASS (sm_100) =====

	.target	sm_100

	.elftype	@"ET_EXEC"


//--------------------- .note.nv.tkinfo           --------------------------
	.section	.note.nv.tkinfo,"",@"SHT_NOTE"
	.sectionflags	@"SHF_NOTE_NV_TKINFO"
	.tkinfo
        /*0018*/ 	.word	0x00000002
        /*0030*/ 	.string	""
        /*0030*/ 	.string	"ptxas"
        /*0030*/ 	.string	"Cuda compilation tools, release 13.0, V13.0.88"
        /*0030*/ 	.string	"Build cuda_13.0.r13.0/compiler.36424714_0"
        /*0030*/ 	.string	"-arch sm_100 -m 64 "



//--------------------- .note.nv.cuinfo           --------------------------
	.section	.note.nv.cuinfo,"",@"SHT_NOTE"
	.sectionflags	@"SHF_NOTE_NV_CUINFO"
        /*0018*/ 	.short	0x0002
        /*001a*/ 	.short	0x0064
        /*001c*/ 	.short	0x0082
	.zero		2


//--------------------- .nv.info                  --------------------------
	.section	.nv.info,"",@"SHT_CUDA_INFO"
	.align	4


	//----- nvinfo : EIATTR_REGCOUNT
	.align		4
        /*0000*/ 	.byte	0x04, 0x2f
        /*0002*/ 	.short	(.L_1 - .L_0)
	.align		4
.L_0:
        /*0004*/ 	.word	index@(_Z17count_permutationPdS_Piiii)
        /*0008*/ 	.word	0x0000000e


	//----- nvinfo : EIATTR_FRAME_SIZE
	.align		4
.L_1:
        /*000c*/ 	.byte	0x04, 0x11
        /*000e*/ 	.short	(.L_3 - .L_2)
	.align		4
.L_2:
        /*0010*/ 	.word	index@(_Z17count_permutationPdS_Piiii)
        /*0014*/ 	.word	0x00000000


	//----- nvinfo : EIATTR_REGCOUNT
	.align		4
.L_3:
        /*0018*/ 	.byte	0x04, 0x2f
        /*001a*/ 	.short	(.L_5 - .L_4)
	.align		4
.L_4:
        /*001c*/ 	.word	index@(_Z34count_permutation_multiple_samplesPdS_PiS0_iiiii)
        /*0020*/ 	.word	0x0000000e


	//----- nvinfo : EIATTR_FRAME_SIZE
	.align		4
.L_5:
        /*0024*/ 	.byte	0x04, 0x11
        /*0026*/ 	.short	(.L_7 - .L_6)
	.align		4
.L_6:
        /*0028*/ 	.word	index@(_Z34count_permutation_multiple_samplesPdS_PiS0_iiiii)
        /*002c*/ 	.word	0x00000000


	//----- nvinfo : EIATTR_MIN_STACK_SIZE
	.align		4
.L_7:
        /*0030*/ 	.byte	0x04, 0x12
        /*0032*/ 	.short	(.L_9 - .L_8)
	.align		4
.L_8:
        /*0034*/ 	.word	index@(_Z34count_permutation_multiple_samplesPdS_PiS0_iiiii)
        /*0038*/ 	.word	0x00000000


	//----- nvinfo : EIATTR_MIN_STACK_SIZE
	.align		4
.L_9:
        /*003c*/ 	.byte	0x04, 0x12
        /*003e*/ 	.short	(.L_11 - .L_10)
	.align		4
.L_10:
        /*0040*/ 	.word	index@(_Z17count_permutationPdS_Piiii)
        /*0044*/ 	.word	0x00000000
.L_11:


//--------------------- .nv.compat                --------------------------
	.section	.nv.compat,"",@"SHT_CUDA_COMPAT_INFO"
	.align	4
        /*0000*/ 	.byte	0x02, 0x09, 0x00, 0x00, 0x02, 0x02, 0x01, 0x00, 0x02, 0x05, 0x05, 0x00, 0x03, 0x07, 0x01, 0x01
        /*0010*/ 	.byte	0x02, 0x03, 0x00, 0x00, 0x02, 0x06, 0x01, 0x00, 0x04, 0x0b, 0x08, 0x00, 0x01, 0x00, 0x00, 0x00
        /*0020*/ 	.byte	0x00, 0x00, 0x00, 0x00


//--------------------- .nv.info._Z34count_permutation_multiple_samplesPdS_PiS0_iiiii --------------------------
	.section	.nv.info._Z34count_permutation_multiple_samplesPdS_PiS0_iiiii,"",@"SHT_CUDA_INFO"
	.sectionflags	@""
	.align	4


	//----- nvinfo : EIATTR_CUDA_API_VERSION
	.align		4
        /*0000*/ 	.byte	0x04, 0x37
        /*0002*/ 	.short	(.L_13 - .L_12)
.L_12:
        /*0004*/ 	.word	0x00000082


	//----- nvinfo : EIATTR_KPARAM_INFO
	.align		4
.L_13:
        /*0008*/ 	.byte	0x04, 0x17
        /*000a*/ 	.short	(.L_15 - .L_14)
.L_14:
        /*000c*/ 	.word	0x00000000
        /*0010*/ 	.short	0x0008
        /*0012*/ 	.short	0x0030
        /*0014*/ 	.byte	0x00, 0xf0, 0x11, 0x00


	//----- nvinfo : EIATTR_KPARAM_INFO
	.align		4
.L_15:
        /*0018*/ 	.byte	0x04, 0x17
        /*001a*/ 	.short	(.L_17 - .L_16)
.L_16:
        /*001c*/ 	.word	0x00000000
        /*0020*/ 	.short	0x0007
        /*0022*/ 	.short	0x002c
        /*0024*/ 	.byte	0x00, 0xf0, 0x11, 0x00


	//----- nvinfo : EIATTR_KPARAM_INFO
	.align		4
.L_17:
        /*0028*/ 	.byte	0x04, 0x17
        /*002a*/ 	.short	(.L_19 - .L_18)
.L_18:
        /*002c*/ 	.word	0x00000000
        /*0030*/ 	.short	0x0006
        /*0032*/ 	.short	0x0028
        /*0034*/ 	.byte	0x00, 0xf0, 0x11, 0x00


	//----- nvinfo : EIATTR_KPARAM_INFO
	.align		4
.L_19:
        /*0038*/ 	.byte	0x04, 0x17
        /*003a*/ 	.short	(.L_21 - .L_20)
.L_20:
        /*003c*/ 	.word	0x00000000
        /*0040*/ 	.short	0x0005
        /*0042*/ 	.short	0x0024
        /*0044*/ 	.byte	0x00, 0xf0, 0x11, 0x00


	//----- nvinfo : EIATTR_KPARAM_INFO
	.align		4
.L_21:
        /*0048*/ 	.byte	0x04, 0x17
        /*004a*/ 	.short	(.L_23 - .L_22)
.L_22:
        /*004c*/ 	.word	0x00000000
        /*0050*/ 	.short	0x0004
        /*0052*/ 	.short	0x0020
        /*0054*/ 	.byte	0x00, 0xf0, 0x11, 0x00


	//----- nvinfo : EIATTR_KPARAM_INFO
	.align		4
.L_23:
        /*0058*/ 	.byte	0x04, 0x17
        /*005a*/ 	.short	(.L_25 - .L_24)
.L_24:
        /*005c*/ 	.word	0x00000000
        /*0060*/ 	.short	0x0003
        /*0062*/ 	.short	0x0018
        /*0064*/ 	.byte	0x00, 0xf5, 0x21, 0x00


	//----- nvinfo : EIATTR_KPARAM_INFO
	.align		4
.L_25:
        /*0068*/ 	.byte	0x04, 0x17
        /*006a*/ 	.short	(.L_27 - .L_26)
.L_26:
        /*006c*/ 	.word	0x00000000
        /*0070*/ 	.short	0x0002
        /*0072*/ 	.short	0x0010
        /*0074*/ 	.byte	0x00, 0xf5, 0x21, 0x00


	//----- nvinfo : EIATTR_KPARAM_INFO
	.align		4
.L_27:
        /*0078*/ 	.byte	0x04, 0x17
        /*007a*/ 	.short	(.L_29 - .L_28)
.L_28:
        /*007c*/ 	.word	0x00000000
        /*0080*/ 	.short	0x0001
        /*0082*/ 	.short	0x0008
        /*0084*/ 	.byte	0x00, 0xf5, 0x21, 0x00


	//----- nvinfo : EIATTR_KPARAM_INFO
	.align		4
.L_29:
        /*0088*/ 	.byte	0x04, 0x17
        /*008a*/ 	.short	(.L_31 - .L_30)
.L_30:
        /*008c*/ 	.word	0x00000000
        /*0090*/ 	.short	0x0000
        /*0092*/ 	.short	0x0000
        /*0094*/ 	.byte	0x00, 0xf5, 0x21, 0x00


	//----- nvinfo : EIATTR_SPARSE_MMA_MASK
	.align		4
.L_31:
        /*0098*/ 	.byte	0x03, 0x50
        /*009a*/ 	.short	0x0000


	//----- nvinfo : EIATTR_MAXREG_COUNT
	.align		4
        /*009c*/ 	.byte	0x03, 0x1b
        /*009e*/ 	.short	0x00ff


	//----- nvinfo : EIATTR_MERCURY_ISA_VERSION
	.align		4
        /*00a0*/ 	.byte	0x03, 0x5f
        /*00a2*/ 	.short	0x0101


	//----- nvinfo : EIATTR_VRC_CTA_INIT_COUNT
	.align		4
        /*00a4*/ 	.byte	0x02, 0x4a
	.zero		1
	.zero		1


	//----- nvinfo : EIATTR_EXIT_INSTR_OFFSETS
	.align		4
        /*00a8*/ 	.byte	0x04, 0x1c
        /*00aa*/ 	.short	(.L_33 - .L_32)


	//   ....[0]....
.L_32:
        /*00ac*/ 	.word	0x00000120


	//   ....[1]....
        /*00b0*/ 	.word	0x00000180


	//   ....[2]....
        /*00b4*/ 	.word	0x00000200


	//   ....[3]....
        /*00b8*/ 	.word	0x00000340


	//   ....[4]....
        /*00bc*/ 	.word	0x000004c0


	//   ....[5]....
        /*00c0*/ 	.word	0x00000560


	//----- nvinfo : EIATTR_CRS_STACK_SIZE
	.align		4
.L_33:
        /*00c4*/ 	.byte	0x04, 0x1e
        /*00c6*/ 	.short	(.L_35 - .L_34)
.L_34:
        /*00c8*/ 	.word	0x00000000


	//----- nvinfo : EIATTR_CBANK_PARAM_SIZE
	.align		4
.L_35:
        /*00cc*/ 	.byte	0x03, 0x19
        /*00ce*/ 	.short	0x0034


	//----- nvinfo : EIATTR_PARAM_CBANK
	.align		4
        /*00d0*/ 	.byte	0x04, 0x0a
        /*00d2*/ 	.short	(.L_37 - .L_36)
	.align		4
.L_36:
        /*00d4*/ 	.word	index@(.nv.constant0._Z34count_permutation_multiple_samplesPdS_PiS0_iiiii)
        /*00d8*/ 	.short	0x0380
        /*00da*/ 	.short	0x0034


	//----- nvinfo : EIATTR_SW_WAR
	.align		4
.L_37:
        /*00dc*/ 	.byte	0x04, 0x36
        /*00de*/ 	.short	(.L_39 - .L_38)
.L_38:
        /*00e0*/ 	.word	0x00000008
.L_39:


//--------------------- .nv.info._Z17count_permutationPdS_Piiii --------------------------
	.section	.nv.info._Z17count_permutationPdS_Piiii,"",@"SHT_CUDA_INFO"
	.sectionflags	@""
	.align	4


	//----- nvinfo : EIATTR_CUDA_API_VERSION
	.align		4
        /*0000*/ 	.byte	0x04, 0x37
        /*0002*/ 	.short	(.L_41 - .L_40)
.L_40:
        /*0004*/ 	.word	0x00000082


	//----- nvinfo : EIATTR_KPARAM_INFO
	.align		4
.L_41:
        /*0008*/ 	.byte	0x04, 0x17
        /*000a*/ 	.short	(.L_43 - .L_42)
.L_42:
        /*000c*/ 	.word	0x00000000
        /*0010*/ 	.short	0x0005
        /*0012*/ 	.short	0x0020
        /*0014*/ 	.byte	0x00, 0xf0, 0x11, 0x00


	//----- nvinfo : EIATTR_KPARAM_INFO
	.align		4
.L_43:
        /*0018*/ 	.byte	0x04, 0x17
        /*001a*/ 	.short	(.L_45 - .L_44)
.L_44:
        /*001c*/ 	.word	0x00000000
        /*0020*/ 	.short	0x0004
        /*0022*/ 	.short	0x001c
        /*0024*/ 	.byte	0x00, 0xf0, 0x11, 0x00


	//----- nvinfo : EIATTR_KPARAM_INFO
	.align		4
.L_45:
        /*0028*/ 	.byte	0x04, 0x17
        /*002a*/ 	.short	(.L_47 - .L_46)
.L_46:
        /*002c*/ 	.word	0x00000000
        /*0030*/ 	.short	0x0003
        /*0032*/ 	.short	0x0018
        /*0034*/ 	.byte	0x00, 0xf0, 0x11, 0x00


	//----- nvinfo : EIATTR_KPARAM_INFO
	.align		4
.L_47:
        /*0038*/ 	.byte	0x04, 0x17
        /*003a*/ 	.short	(.L_49 - .L_48)
.L_48:
        /*003c*/ 	.word	0x00000000
        /*0040*/ 	.short	0x0002
        /*0042*/ 	.short	0x0010
        /*0044*/ 	.byte	0x00, 0xf5, 0x21, 0x00


	//----- nvinfo : EIATTR_KPARAM_INFO
	.align		4
.L_49:
        /*0048*/ 	.byte	0x04, 0x17
        /*004a*/ 	.short	(.L_51 - .L_50)
.L_50:
        /*004c*/ 	.word	0x00000000
        /*0050*/ 	.short	0x0001
        /*0052*/ 	.short	0x0008
        /*0054*/ 	.byte	0x00, 0xf5, 0x21, 0x00


	//----- nvinfo : EIATTR_KPARAM_INFO
	.align		4
.L_51:
        /*0058*/ 	.byte	0x04, 0x17
        /*005a*/ 	.short	(.L_53 - .L_52)
.L_52:
        /*005c*/ 	.word	0x00000000
        /*0060*/ 	.short	0x0000
        /*0062*/ 	.short	0x0000
        /*0064*/ 	.byte	0x00, 0xf5, 0x21, 0x00


	//----- nvinfo : EIATTR_SPARSE_MMA_MASK
	.align		4
.L_53:
        /*0068*/ 	.byte	0x03, 0x50
        /*006a*/ 	.short	0x0000


	//----- nvinfo : EIATTR_MAXREG_COUNT
	.align		4
        /*006c*/ 	.byte	0x03, 0x1b
        /*006e*/ 	.short	0x00ff


	//----- nvinfo : EIATTR_MERCURY_ISA_VERSION
	.align		4
        /*0070*/ 	.byte	0x03, 0x5f
        /*0072*/ 	.short	0x0101


	//----- nvinfo : EIATTR_VRC_CTA_INIT_COUNT
	.align		4
        /*0074*/ 	.byte	0x02, 0x4a
	.zero		1
	.zero		1


	//----- nvinfo : EIATTR_EXIT_INSTR_OFFSETS
	.align		4
        /*0078*/ 	.byte	0x04, 0x1c
        /*007a*/ 	.short	(.L_55 - .L_54)


	//   ....[0]....
.L_54:
        /*007c*/ 	.word	0x000000c0


	//   ....[1]....
        /*0080*/ 	.word	0x00000140


	//   ....[2]....
        /*0084*/ 	.word	0x00000240


	//   ....[3]....
        /*0088*/ 	.word	0x00000370


	//   ....[4]....
        /*008c*/ 	.word	0x00000400


	//----- nvinfo : EIATTR_CRS_STACK_SIZE
	.align		4
.L_55:
        /*0090*/ 	.byte	0x04, 0x1e
        /*0092*/ 	.short	(.L_57 - .L_56)
.L_56:
        /*0094*/ 	.word	0x00000000


	//----- nvinfo : EIATTR_CBANK_PARAM_SIZE
	.align		4
.L_57:
        /*0098*/ 	.byte	0x03, 0x19
        /*009a*/ 	.short	0x0024


	//----- nvinfo : EIATTR_PARAM_CBANK
	.align		4
        /*009c*/ 	.byte	0x04, 0x0a
        /*009e*/ 	.short	(.L_59 - .L_58)
	.align		4
.L_58:
        /*00a0*/ 	.word	index@(.nv.constant0._Z17count_permutationPdS_Piiii)
        /*00a4*/ 	.short	0x0380
        /*00a6*/ 	.short	0x0024


	//----- nvinfo : EIATTR_SW_WAR
	.align		4
.L_59:
        /*00a8*/ 	.byte	0x04, 0x36
        /*00aa*/ 	.short	(.L_61 - .L_60)
.L_60:
        /*00ac*/ 	.word	0x00000008
.L_61:


//--------------------- .nv.callgraph             --------------------------
	.section	.nv.callgraph,"",@"SHT_CUDA_CALLGRAPH"
	.align	4
	.sectionentsize	8
	.align		4
        /*0000*/ 	.word	0x00000000
	.align		4
        /*0004*/ 	.word	0xffffffff
	.align		4
        /*0008*/ 	.word	0x00000000
	.align		4
        /*000c*/ 	.word	0xfffffffe
	.align		4
        /*0010*/ 	.word	0x00000000
	.align		4
        /*0014*/ 	.word	0xfffffffd
	.align		4
        /*0018*/ 	.word	0x00000000
	.align		4
        /*001c*/ 	.word	0xfffffffc


//--------------------- .text._Z34count_permutation_multiple_samplesPdS_PiS0_iiiii --------------------------
	.section	.text._Z34count_permutation_multiple_samplesPdS_PiS0_iiiii,"ax",@progbits
	.align	128
        .global         _Z34count_permutation_multiple_samplesPdS_PiS0_iiiii
        .type           _Z34count_permutation_multiple_samplesPdS_PiS0_iiiii,@function
        .size           _Z34count_permutation_multiple_samplesPdS_PiS0_iiiii,(.L_x_8 - _Z34count_permutation_multiple_samplesPdS_PiS0_iiiii)
        .other          _Z34count_permutation_multiple_samplesPdS_PiS0_iiiii,@"STO_CUDA_ENTRY STV_DEFAULT"
_Z34count_permutation_multiple_samplesPdS_PiS0_iiiii:
.text._Z34count_permutation_multiple_samplesPdS_PiS0_iiiii:
[----:B------:R-:W-:Y:S01]  /*0000*/  LDC R1, c[0x0][0x37c] ;  /* 0x0000df00ff017b82 */ /* 0x000fe20000000800 */
[----:B------:R-:W0:Y:S07]  /*0010*/  S2R R7, SR_TID.Z ;  /* 0x0000000000077919 */ /* 0x000e2e0000002300 */
[----:B------:R-:W1:Y:S01]  /*0020*/  LDC R3, c[0x0][0x360] ;  /* 0x0000d800ff037b82 */ /* 0x000e620000000800 */
[----:B------:R-:W2:Y:S01]  /*0030*/  LDCU UR7, c[0x0][0x3a8] ;  /* 0x00007500ff0777ac */ /* 0x000ea20008000800 */
[----:B------:R-:W1:Y:S01]  /*0040*/  S2R R2, SR_TID.X ;  /* 0x0000000000027919 */ /* 0x000e620000002100 */
[----:B------:R-:W3:Y:S01]  /*0050*/  LDCU.64 UR8, c[0x0][0x3a0] ;  /* 0x00007400ff0877ac */ /* 0x000ee20008000a00 */
[----:B------:R-:W4:Y:S04]  /*0060*/  S2R R5, SR_TID.Y ;  /* 0x0000000000057919 */ /* 0x000f280000002200 */
[----:B------:R-:W4:Y:S08]  /*0070*/  LDC R4, c[0x0][0x364] ;  /* 0x0000d900ff047b82 */ /* 0x000f300000000800 */
[----:B------:R-:W0:Y:S08]  /*0080*/  S2UR UR6, SR_CTAID.Z ;  /* 0x00000000000679c3 */ /* 0x000e300000002700 */
[----:B------:R-:W0:Y:S08]  /*0090*/  LDC R0, c[0x0][0x368] ;  /* 0x0000da00ff007b82 */ /* 0x000e300000000800 */
[----:B------:R-:W1:Y:S08]  /*00a0*/  S2UR UR4, SR_CTAID.X ;  /* 0x00000000000479c3 */ /* 0x000e700000002500 */
[----:B------:R-:W4:Y:S01]  /*00b0*/  S2UR UR5, SR_CTAID.Y ;  /* 0x00000000000579c3 */ /* 0x000f220000002600 */
[----:B0-----:R-:W-:-:S05]  /*00c0*/  IMAD R0, R0, UR6, R7 ;  /* 0x0000000600007c24 */ /* 0x001fca000f8e0207 */
[----:B--2---:R-:W-:Y:S01]  /*00d0*/  ISETP.GE.U32.AND P0, PT, R0, UR7, PT ;  /* 0x0000000700007c0c */ /* 0x004fe2000bf06070 */
[----:B-1----:R-:W-:-:S05]  /*00e0*/  IMAD R3, R3, UR4, R2 ;  /* 0x0000000403037c24 */ /* 0x002fca000f8e0202 */
[----:B---3--:R-:W-:Y:S01]  /*00f0*/  ISETP.GE.U32.OR P0, PT, R3, UR9, P0 ;  /* 0x0000000903007c0c */ /* 0x008fe20008706470 */
[----:B----4-:R-:W-:-:S05]  /*0100*/  IMAD R2, R4, UR5, R5 ;  /* 0x0000000504027c24 */ /* 0x010fca000f8e0205 */
[----:B------:R-:W-:-:S13]  /*0110*/  ISETP.GT.U32.OR P0, PT, R2, UR8, P0 ;  /* 0x0000000802007c0c */ /* 0x000fda0008704470 */
[----:B------:R-:W-:Y:S05]  /*0120*/  @P0 EXIT ;  /* 0x000000000000094d */ /* 0x000fea0003800000 */
[----:B------:R-:W0:Y:S01]  /*0130*/  LDC.64 R4, c[0x0][0x398] ;  /* 0x0000e600ff047b82 */ /* 0x000e220000000a00 */
[----:B------:R-:W1:Y:S01]  /*0140*/  LDCU.64 UR4, c[0x0][0x358] ;  /* 0x00006b00ff0477ac */ /* 0x000e620008000a00 */
[----:B0-----:R-:W-:-:S06]  /*0150*/  IMAD.WIDE.U32 R4, R0, 0x4, R4 ;  /* 0x0000000400047825 */ /* 0x001fcc00078e0004 */
[----:B-1----:R-:W2:Y:S02]  /*0160*/  LDG.E R4, desc[UR4][R4.64] ;  /* 0x0000000404047981 */ /* 0x002ea4000c1e1900 */
[----:B--2---:R-:W-:-:S13]  /*0170*/  ISETP.GT.U32.AND P0, PT, R3, R4, PT ;  /* 0x000000040300720c */ /* 0x004fda0003f04070 */
[----:B------:R-:W-:Y:S05]  /*0180*/  @P0 EXIT ;  /* 0x000000000000094d */ /* 0x000fea0003800000 */
[----:B------:R-:W0:Y:S02]  /*0190*/  LDCU UR6, c[0x0][0x3b0] ;  /* 0x00007600ff0677ac */ /* 0x000e240008000800 */
[----:B0-----:R-:W-:-:S13]  /*01a0*/  ISETP.GT.U32.AND P0, PT, R2, UR6, PT ;  /* 0x0000000602007c0c */ /* 0x001fda000bf04070 */
[----:B------:R-:W0:Y:S01]  /*01b0*/  @P0 LDC.64 R4, c[0x0][0x380] ;  /* 0x0000e000ff040b82 */ /* 0x000e220000000a00 */
[----:B------:R-:W-:-:S04]  /*01c0*/  @P0 IMAD R7, R2, UR9, R3 ;  /* 0x0000000902070c24 */ /* 0x000fc8000f8e0203 */
[----:B------:R-:W-:-:S04]  /*01d0*/  @P0 IMAD R7, R7, UR7, R0 ;  /* 0x0000000707070c24 */ /* 0x000fc8000f8e0200 */
[----:B0-----:R-:W-:-:S05]  /*01e0*/  @P0 IMAD.WIDE.U32 R4, R7, 0x8, R4 ;  /* 0x0000000807040825 */ /* 0x001fca00078e0004 */
[----:B------:R0:W-:Y:S01]  /*01f0*/  @P0 STG.E.64 desc[UR4][R4.64], RZ ;  /* 0x000000ff04000986 */ /* 0x0001e2000c101b04 */
[----:B------:R-:W-:Y:S05]  /*0200*/  @P0 EXIT ;  /* 0x000000000000094d */ /* 0x000fea0003800000 */
[----:B------:R-:W-:Y:S01]  /*0210*/  ISETP.NE.AND P0, PT, R2, RZ, PT ;  /* 0x000000ff0200720c */ /* 0x000fe20003f05270 */
[----:B------:R-:W-:-:S12]  /*0220*/  BSSY.RECONVERGENT B0, `(.L_x_0) ;  /* 0x000002b000007945 */ /* 0x000fd80003800200 */
[----:B------:R-:W-:Y:S05]  /*0230*/  @P0 BRA `(.L_x_1) ;  /* 0x0000000000440947 */ /* 0x000fea0003800000 */
[----:B------:R-:W1:Y:S08]  /*0240*/  LDC R7, c[0x0][0x3ac] ;  /* 0x0000eb00ff077b82 */ /* 0x000e700000000800 */
[----:B0-----:R-:W0:Y:S01]  /*0250*/  LDC.64 R4, c[0x0][0x390] ;  /* 0x0000e400ff047b82 */ /* 0x001e220000000a00 */
[----:B-1----:R-:W-:-:S05]  /*0260*/  IMAD R6, R0, R7, UR6 ;  /* 0x0000000600067e24 */ /* 0x002fca000f8e0207 */
[----:B------:R-:W-:-:S05]  /*0270*/  IADD3 R7, PT, PT, R6, -0x1, RZ ;  /* 0xffffffff06077810 */ /* 0x000fca0007ffe0ff */
[----:B0-----:R-:W-:-:S06]  /*0280*/  IMAD.WIDE.U32 R4, R7, 0x4, R4 ;  /* 0x0000000407047825 */ /* 0x001fcc00078e0004 */
[----:B------:R-:W2:Y:S02]  /*0290*/  LDG.E R4, desc[UR4][R4.64] ;  /* 0x0000000404047981 */ /* 0x000ea4000c1e1900 */
[----:B--2---:R-:W-:-:S13]  /*02a0*/  ISETP.NE.AND P0, PT, R4, R3, PT ;  /* 0x000000030400720c */ /* 0x004fda0003f05270 */
[----:B------:R-:W-:Y:S05]  /*02b0*/  @P0 BRA `(.L_x_2) ;  /* 0x0000000000840947 */ /* 0x000fea0003800000 */
[----:B------:R-:W0:Y:S01]  /*02c0*/  LDC.64 R4, c[0x0][0x388] ;  /* 0x0000e200ff047b82 */ /* 0x000e220000000a00 */
[----:B------:R-:W-:-:S07]  /*02d0*/  IMAD R9, R3, UR7, R0 ;  /* 0x0000000703097c24 */ /* 0x000fce000f8e0200 */
[----:B------:R-:W1:Y:S01]  /*02e0*/  LDC.64 R6, c[0x0][0x380] ;  /* 0x0000e000ff067b82 */ /* 0x000e620000000a00 */
[----:B0-----:R-:W-:-:S06]  /*02f0*/  IMAD.WIDE.U32 R2, R9, 0x8, R4 ;  /* 0x0000000809027825 */ /* 0x001fcc00078e0004 */
[----:B------:R-:W2:Y:S01]  /*0300*/  LDG.E.64 R2, desc[UR4][R2.64] ;  /* 0x0000000402027981 */ /* 0x000ea2000c1e1b00 */
[----:B-1----:R-:W-:Y:S01]  /*0310*/  IMAD.WIDE.U32 R6, R9, 0x8, R6 ;  /* 0x0000000809067825 */ /* 0x002fe200078e0006 */
[----:B--2---:R-:W-:-:S07]  /*0320*/  DADD R4, R2, 1 ;  /* 0x3ff0000002047429 */ /* 0x004fce0000000000 */
[----:B------:R-:W-:Y:S01]  /*0330*/  STG.E.64 desc[UR4][R6.64], R4 ;  /* 0x0000000406007986 */ /* 0x000fe2000c101b04 */
[----:B------:R-:W-:Y:S05]  /*0340*/  EXIT ;  /* 0x000000000000794d */ /* 0x000fea0003800000 */
.L_x_1:
[----:B------:R-:W1:Y:S08]  /*0350*/  LDC R7, c[0x0][0x3ac] ;  /* 0x0000eb00ff077b82 */ /* 0x000e700000000800 */
[----:B0-----:R-:W0:Y:S01]  /*0360*/  LDC.64 R4, c[0x0][0x390] ;  /* 0x0000e400ff047b82 */ /* 0x001e220000000a00 */
[----:B-1----:R-:W-:-:S05]  /*0370*/  IMAD R7, R0, R7, UR6 ;  /* 0x0000000600077e24 */ /* 0x002fca000f8e0207 */
[----:B------:R-:W-:-:S05]  /*0380*/  IADD3 R7, PT, PT, R7, -0x1, RZ ;  /* 0xffffffff07077810 */ /* 0x000fca0007ffe0ff */
[----:B0-----:R-:W-:-:S05]  /*0390*/  IMAD.WIDE.U32 R4, R7, 0x4, R4 ;  /* 0x0000000407047825 */ /* 0x001fca00078e0004 */
[----:B------:R-:W2:Y:S02]  /*03a0*/  LDG.E R6, desc[UR4][R4.64] ;  /* 0x0000000404067981 */ /* 0x000ea4000c1e1900 */
[----:B--2---:R-:W-:-:S13]  /*03b0*/  ISETP.GT.U32.AND P0, PT, R6, R3, PT ;  /* 0x000000030600720c */ /* 0x004fda0003f04070 */
[----:B------:R-:W-:Y:S05]  /*03c0*/  @P0 BRA `(.L_x_2) ;  /* 0x0000000000400947 */ /* 0x000fea0003800000 */
[----:B------:R-:W0:Y:S01]  /*03d0*/  LDC.64 R4, c[0x0][0x388] ;  /* 0x0000e200ff047b82 */ /* 0x000e220000000a00 */
[----:B------:R-:W-:-:S05]  /*03e0*/  IADD3 R2, PT, PT, R2, -0x1, RZ ;  /* 0xffffffff02027810 */ /* 0x000fca0007ffe0ff */
[----:B------:R-:W-:-:S05]  /*03f0*/  IMAD R3, R2, UR9, R3 ;  /* 0x0000000902037c24 */ /* 0x000fca000f8e0203 */
[----:B------:R-:W-:Y:S02]  /*0400*/  IADD3 R7, PT, PT, -R6, R3, RZ ;  /* 0x0000000306077210 */ /* 0x000fe40007ffe1ff */
[----:B------:R-:W-:-:S03]  /*0410*/  IADD3 R9, PT, PT, R3, UR9, RZ ;  /* 0x0000000903097c10 */ /* 0x000fc6000fffe0ff */
[--C-:B------:R-:W-:Y:S02]  /*0420*/  IMAD R3, R7, UR7, R0.reuse ;  /* 0x0000000707037c24 */ /* 0x100fe4000f8e0200 */
[----:B------:R-:W-:Y:S02]  /*0430*/  IMAD R11, R9, UR7, R0 ;  /* 0x00000007090b7c24 */ /* 0x000fe4000f8e0200 */
[----:B------:R-:W1:Y:S01]  /*0440*/  LDC.64 R8, c[0x0][0x380] ;  /* 0x0000e000ff087b82 */ /* 0x000e620000000a00 */
[----:B0-----:R-:W-:-:S04]  /*0450*/  IMAD.WIDE.U32 R2, R3, 0x8, R4 ;  /* 0x0000000803027825 */ /* 0x001fc800078e0004 */
[C---:B------:R-:W-:Y:S02]  /*0460*/  IMAD.WIDE.U32 R4, R11.reuse, 0x8, R4 ;  /* 0x000000080b047825 */ /* 0x040fe400078e0004 */
[----:B------:R-:W2:Y:S04]  /*0470*/  LDG.E.64 R2, desc[UR4][R2.64] ;  /* 0x0000000402027981 */ /* 0x000ea8000c1e1b00 */
[----:B------:R-:W2:Y:S01]  /*0480*/  LDG.E.64 R4, desc[UR4][R4.64] ;  /* 0x0000000404047981 */ /* 0x000ea2000c1e1b00 */
[----:B-1----:R-:W-:Y:S01]  /*0490*/  IMAD.WIDE.U32 R8, R11, 0x8, R8 ;  /* 0x000000080b087825 */ /* 0x002fe200078e0008 */
[----:B--2---:R-:W-:-:S07]  /*04a0*/  DADD R6, R2, R4 ;  /* 0x0000000002067229 */ /* 0x004fce0000000004 */
[----:B------:R-:W-:Y:S01]  /*04b0*/  STG.E.64 desc[UR4][R8.64], R6 ;  /* 0x0000000608007986 */ /* 0x000fe2000c101b04 */
[----:B------:R-:W-:Y:S05]  /*04c0*/  EXIT ;  /* 0x000000000000794d */ /* 0x000fea0003800000 */
.L_x_2:
[----:B------:R-:W-:Y:S05]  /*04d0*/  BSYNC.RECONVERGENT B0 ;  /* 0x0000000000007941 */ /* 0x000fea0003800200 */
.L_x_0:
[----:B------:R-:W0:Y:S01]  /*04e0*/  LDC.64 R4, c[0x0][0x388] ;  /* 0x0000e200ff047b82 */ /* 0x000e220000000a00 */
[----:B------:R-:W-:-:S04]  /*04f0*/  IMAD R3, R2, UR9, R3 ;  /* 0x0000000902037c24 */ /* 0x000fc8000f8e0203 */
[----:B------:R-:W-:-:S04]  /*0500*/  IMAD R7, R3, UR7, R0 ;  /* 0x0000000703077c24 */ /* 0x000fc8000f8e0200 */
[C---:B0-----:R-:W-:Y:S02]  /*0510*/  IMAD.WIDE.U32 R2, R7.reuse, 0x8, R4 ;  /* 0x0000000807027825 */ /* 0x041fe400078e0004 */
[----:B------:R-:W0:Y:S04]  /*0520*/  LDC.64 R4, c[0x0][0x380] ;  /* 0x0000e000ff047b82 */ /* 0x000e280000000a00 */
[----:B------:R-:W2:Y:S01]  /*0530*/  LDG.E.64 R2, desc[UR4][R2.64] ;  /* 0x0000000402027981 */ /* 0x000ea2000c1e1b00 */
[----:B0-----:R-:W-:-:S05]  /*0540*/  IMAD.WIDE.U32 R4, R7, 0x8, R4 ;  /* 0x0000000807047825 */ /* 0x001fca00078e0004 */
[----:B--2---:R-:W-:Y:S01]  /*0550*/  STG.E.64 desc[UR4][R4.64], R2 ;  /* 0x0000000204007986 */ /* 0x004fe2000c101b04 */
[----:B------:R-:W-:Y:S05]  /*0560*/  EXIT ;  /* 0x000000000000794d */ /* 0x000fea0003800000 */
.L_x_3:
[----:B------:R-:W-:-:S00]  /*0570*/  BRA `(.L_x_3) ;  /* 0xfffffffc00fc7947 */ /* 0x000fc0000383ffff */
[----:B------:R-:W-:-:S00]  /*0580*/  NOP ;  /* 0x0000000000007918 */ /* 0x000fc00000000000 */
[----:B------:R-:W-:-:S00]  /*0590*/  NOP ;  /* 0x0000000000007918 */ /* 0x000fc00000000000 */
[----:B------:R-:W-:-:S00]  /*05a0*/  NOP ;  /* 0x0000000000007918 */ /* 0x000fc00000000000 */
[----:B------:R-:W-:-:S00]  /*05b0*/  NOP ;  /* 0x0000000000007918 */ /* 0x000fc00000000000 */
[----:B------:R-:W-:-:S00]  /*05c0*/  NOP ;  /* 0x0000000000007918 */ /* 0x000fc00000000000 */
[----:B------:R-:W-:-:S00]  /*05d0*/  NOP ;  /* 0x0000000000007918 */ /* 0x000fc00000000000 */
[----:B------:R-:W-:-:S00]  /*05e0*/  NOP ;  /* 0x0000000000007918 */ /* 0x000fc00000000000 */
[----:B------:R-:W-:-:S00]  /*05f0*/  NOP ;  /* 0x0000000000007918 */ /* 0x000fc00000000000 */
.L_x_8:


//--------------------- .text._Z17count_permutationPdS_Piiii --------------------------
	.section	.text._Z17count_permutationPdS_Piiii,"ax",@progbits
	.align	128
        .global         _Z17count_permutationPdS_Piiii
        .type           _Z17count_permutationPdS_Piiii,@function
        .size           _Z17count_permutationPdS_Piiii,(.L_x_9 - _Z17count_permutationPdS_Piiii)
        .other          _Z17count_permutationPdS_Piiii,@"STO_CUDA_ENTRY STV_DEFAULT"
_Z17count_permutationPdS_Piiii:
.text._Z17count_permutationPdS_Piiii:
[----:B------:R-:W-:Y:S01]  /*0000*/  LDC R1, c[0x0][0x37c] ;  /* 0x0000df00ff017b82 */ /* 0x000fe20000000800 */
[----:B------:R-:W0:Y:S07]  /*0010*/  S2R R3, SR_TID.X ;  /* 0x0000000000037919 */ /* 0x000e2e0000002100 */
[----:B------:R-:W0:Y:S01]  /*0020*/  S2UR UR4, SR_CTAID.X ;  /* 0x00000000000479c3 */ /* 0x000e220000002500 */
[----:B------:R-:W1:Y:S01]  /*0030*/  LDCU.64 UR6, c[0x0][0x398] ;  /* 0x00007300ff0677ac */ /* 0x000e620008000a00 */
[----:B------:R-:W2:Y:S06]  /*0040*/  S2R R2, SR_TID.Y ;  /* 0x0000000000027919 */ /* 0x000eac0000002200 */
[----:B------:R-:W0:Y:S08]  /*0050*/  LDC R0, c[0x0][0x360] ;  /* 0x0000d800ff007b82 */ /* 0x000e300000000800 */
[----:B------:R-:W2:Y:S08]  /*0060*/  S2UR UR5, SR_CTAID.Y ;  /* 0x00000000000579c3 */ /* 0x000eb00000002600 */
[----:B------:R-:W2:Y:S01]  /*0070*/  LDC R7, c[0x0][0x364] ;  /* 0x0000d900ff077b82 */ /* 0x000ea20000000800 */
[----:B0-----:R-:W-:-:S05]  /*0080*/  IMAD R0, R0, UR4, R3 ;  /* 0x0000000400007c24 */ /* 0x001fca000f8e0203 */
[----:B-1----:R-:W-:Y:S01]  /*0090*/  ISETP.GE.AND P0, PT, R0, UR7, PT ;  /* 0x0000000700007c0c */ /* 0x002fe2000bf06270 */
[----:B--2---:R-:W-:-:S05]  /*00a0*/  IMAD R7, R7, UR5, R2 ;  /* 0x0000000507077c24 */ /* 0x004fca000f8e0202 */
[----:B------:R-:W-:-:S13]  /*00b0*/  ISETP.GT.OR P0, PT, R7, UR6, P0 ;  /* 0x0000000607007c0c */ /* 0x000fda0008704670 */
[----:B------:R-:W-:Y:S05]  /*00c0*/  @P0 EXIT ;  /* 0x000000000000094d */ /* 0x000fea0003800000 */
[----:B------:R-:W0:Y:S01]  /*00d0*/  LDC R9, c[0x0][0x3a0] ;  /* 0x0000e800ff097b82 */ /* 0x000e220000000800 */
[----:B------:R-:W1:Y:S01]  /*00e0*/  LDCU.64 UR4, c[0x0][0x358] ;  /* 0x00006b00ff0477ac */ /* 0x000e620008000a00 */
[----:B0-----:R-:W-:-:S13]  /*00f0*/  ISETP.GT.AND P0, PT, R7, R9, PT ;  /* 0x000000090700720c */ /* 0x001fda0003f04270 */
[----:B------:R-:W0:Y:S01]  /*0100*/  @P0 LDC.64 R2, c[0x0][0x380] ;  /* 0x0000e000ff020b82 */ /* 0x000e220000000a00 */
[----:B------:R-:W-:-:S04]  /*0110*/  @P0 IMAD R5, R7, UR7, R0 ;  /* 0x0000000707050c24 */ /* 0x000fc8000f8e0200 */
[----:B0-----:R-:W-:-:S05]  /*0120*/  @P0 IMAD.WIDE R2, R5, 0x8, R2 ;  /* 0x0000000805020825 */ /* 0x001fca00078e0202 */
[----:B-1----:R0:W-:Y:S01]  /*0130*/  @P0 STG.E.64 desc[UR4][R2.64], RZ ;  /* 0x000000ff02000986 */ /* 0x0021e2000c101b04 */
[----:B------:R-:W-:Y:S05]  /*0140*/  @P0 EXIT ;  /* 0x000000000000094d */ /* 0x000fea0003800000 */
[----:B------:R-:W-:Y:S01]  /*0150*/  ISETP.NE.AND P0, PT, R7, RZ, PT ;  /* 0x000000ff0700720c */ /* 0x000fe20003f05270 */
[----:B------:R-:W-:-:S12]  /*0160*/  BSSY.RECONVERGENT B0, `(.L_x_4) ;  /* 0x0000022000007945 */ /* 0x000fd80003800200 */
[----:B------:R-:W-:Y:S05]  /*0170*/  @P0 BRA `(.L_x_5) ;  /* 0x0000000000340947 */ /* 0x000fea0003800000 */
[----:B0-----:R-:W0:Y:S02]  /*0180*/  LDC.64 R2, c[0x0][0x390] ;  /* 0x0000e400ff027b82 */ /* 0x001e240000000a00 */
[----:B0-----:R-:W-:-:S06]  /*0190*/  IMAD.WIDE R2, R9, 0x4, R2 ;  /* 0x0000000409027825 */ /* 0x001fcc00078e0202 */
[----:B------:R-:W2:Y:S02]  /*01a0*/  LDG.E R3, desc[UR4][R2.64+-0x4] ;  /* 0xfffffc0402037981 */ /* 0x000ea4000c1e1900 */
[----:B--2---:R-:W-:-:S13]  /*01b0*/  ISETP.NE.AND P0, PT, R3, R0, PT ;  /* 0x000000000300720c */ /* 0x004fda0003f05270 */
[----:B------:R-:W-:Y:S05]  /*01c0*/  @P0 BRA `(.L_x_6) ;  /* 0x00000000006c0947 */ /* 0x000fea0003800000 */
[----:B------:R-:W0:Y:S08]  /*01d0*/  LDC.64 R2, c[0x0][0x388] ;  /* 0x0000e200ff027b82 */ /* 0x000e300000000a00 */
[----:B------:R-:W1:Y:S01]  /*01e0*/  LDC.64 R6, c[0x0][0x380] ;  /* 0x0000e000ff067b82 */ /* 0x000e620000000a00 */
[----:B0-----:R-:W-:-:S06]  /*01f0*/  IMAD.WIDE R2, R0, 0x8, R2 ;  /* 0x0000000800027825 */ /* 0x001fcc00078e0202 */
[----:B------:R-:W2:Y:S01]  /*0200*/  LDG.E.64 R2, desc[UR4][R2.64] ;  /* 0x0000000402027981 */ /* 0x000ea2000c1e1b00 */
[----:B-1----:R-:W-:Y:S01]  /*0210*/  IMAD.WIDE R6, R0, 0x8, R6 ;  /* 0x0000000800067825 */ /* 0x002fe200078e0206 */
[----:B--2---:R-:W-:-:S07]  /*0220*/  DADD R4, R2, 1 ;  /* 0x3ff0000002047429 */ /* 0x004fce0000000000 */
[----:B------:R-:W-:Y:S01]  /*0230*/  STG.E.64 desc[UR4][R6.64], R4 ;  /* 0x0000000406007986 */ /* 0x000fe2000c101b04 */
[----:B------:R-:W-:Y:S05]  /*0240*/  EXIT ;  /* 0x000000000000794d */ /* 0x000fea0003800000 */
.L_x_5:
[----:B0-----:R-:W0:Y:S02]  /*0250*/  LDC.64 R2, c[0x0][0x390] ;  /* 0x0000e400ff027b82 */ /* 0x001e240000000a00 */
[----:B0-----:R-:W-:-:S06]  /*0260*/  IMAD.WIDE R2, R9, 0x4, R2 ;  /* 0x0000000409027825 */ /* 0x001fcc00078e0202 */
[----:B------:R-:W2:Y:S02]  /*0270*/  LDG.E R3, desc[UR4][R2.64+-0x4] ;  /* 0xfffffc0402037981 */ /* 0x000ea4000c1e1900 */
[----:B--2---:R-:W-:-:S13]  /*0280*/  ISETP.GT.AND P0, PT, R3, R0, PT ;  /* 0x000000000300720c */ /* 0x004fda0003f04270 */
[----:B------:R-:W-:Y:S05]  /*0290*/  @P0 BRA `(.L_x_6) ;  /* 0x0000000000380947 */ /* 0x000fea0003800000 */
[----:B------:R-:W0:Y:S01]  /*02a0*/  LDC.64 R4, c[0x0][0x388] ;  /* 0x0000e200ff047b82 */ /* 0x000e220000000a00 */
[----:B------:R-:W-:-:S05]  /*02b0*/  IADD3 R7, PT, PT, R7, -0x1, RZ ;  /* 0xffffffff07077810 */ /* 0x000fca0007ffe0ff */
[----:B------:R-:W-:Y:S02]  /*02c0*/  IMAD R0, R7, UR7, R0 ;  /* 0x0000000707007c24 */ /* 0x000fe4000f8e0200 */
[----:B------:R-:W1:Y:S03]  /*02d0*/  LDC.64 R8, c[0x0][0x380] ;  /* 0x0000e000ff087b82 */ /* 0x000e660000000a00 */
[----:B------:R-:W-:Y:S02]  /*02e0*/  IADD3 R3, PT, PT, -R3, R0, RZ ;  /* 0x0000000003037210 */ /* 0x000fe40007ffe1ff */
[----:B------:R-:W-:-:S03]  /*02f0*/  IADD3 R11, PT, PT, R0, UR7, RZ ;  /* 0x00000007000b7c10 */ /* 0x000fc6000fffe0ff */
[----:B0-----:R-:W-:-:S04]  /*0300*/  IMAD.WIDE R2, R3, 0x8, R4 ;  /* 0x0000000803027825 */ /* 0x001fc800078e0204 */
[C---:B------:R-:W-:Y:S02]  /*0310*/  IMAD.WIDE R4, R11.reuse, 0x8, R4 ;  /* 0x000000080b047825 */ /* 0x040fe400078e0204 */
[----:B------:R-:W2:Y:S04]  /*0320*/  LDG.E.64 R2, desc[UR4][R2.64] ;  /* 0x0000000402027981 */ /* 0x000ea8000c1e1b00 */
[----:B------:R-:W2:Y:S01]  /*0330*/  LDG.E.64 R4, desc[UR4][R4.64] ;  /* 0x0000000404047981 */ /* 0x000ea2000c1e1b00 */
[----:B-1----:R-:W-:Y:S01]  /*0340*/  IMAD.WIDE R8, R11, 0x8, R8 ;  /* 0x000000080b087825 */ /* 0x002fe200078e0208 */
[----:B--2---:R-:W-:-:S07]  /*0350*/  DADD R6, R2, R4 ;  /* 0x0000000002067229 */ /* 0x004fce0000000004 */
[----:B------:R-:W-:Y:S01]  /*0360*/  STG.E.64 desc[UR4][R8.64], R6 ;  /* 0x0000000608007986 */ /* 0x000fe2000c101b04 */
[----:B------:R-:W-:Y:S05]  /*0370*/  EXIT ;  /* 0x000000000000794d */ /* 0x000fea0003800000 */
.L_x_6:
[----:B------:R-:W-:Y:S05]  /*0380*/  BSYNC.RECONVERGENT B0 ;  /* 0x0000000000007941 */ /* 0x000fea0003800200 */
.L_x_4:
[----:B------:R-:W0:Y:S01]  /*0390*/  LDC.64 R2, c[0x0][0x388] ;  /* 0x0000e200ff027b82 */ /* 0x000e220000000a00 */
[----:B------:R-:W-:-:S07]  /*03a0*/  IMAD R7, R7, UR7, R0 ;  /* 0x0000000707077c24 */ /* 0x000fce000f8e0200 */
[----:B------:R-:W1:Y:S01]  /*03b0*/  LDC.64 R4, c[0x0][0x380] ;  /* 0x0000e000ff047b82 */ /* 0x000e620000000a00 */
[----:B0-----:R-:W-:-:S06]  /*03c0*/  IMAD.WIDE R2, R7, 0x8, R2 ;  /* 0x0000000807027825 */ /* 0x001fcc00078e0202 */
[----:B------:R-:W2:Y:S01]  /*03d0*/  LDG.E.64 R2, desc[UR4][R2.64] ;  /* 0x0000000402027981 */ /* 0x000ea2000c1e1b00 */
[----:B-1----:R-:W-:-:S05]  /*03e0*/  IMAD.WIDE R4, R7, 0x8, R4 ;  /* 0x0000000807047825 */ /* 0x002fca00078e0204 */
[----:B--2---:R-:W-:Y:S01]  /*03f0*/  STG.E.64 desc[UR4][R4.64], R2 ;  /* 0x0000000204007986 */ /* 0x004fe2000c101b04 */
[----:B------:R-:W-:Y:S05]  /*0400*/  EXIT ;  /* 0x000000000000794d */ /* 0x000fea0003800000 */
.L_x_7:
        /* <DEDUP_REMOVED lines=15> */
.L_x_9:


//--------------------- .nv.shared.reserved.0     --------------------------
	.section	.nv.shared.reserved.0,"aw",@nobits
	.weak		__nv_reservedSMEM_offset_0_alias
	.size		__nv_reservedSMEM_offset_0_alias, 0, 64
	.other		__nv_reservedSMEM_offset_0_alias,@"STO_CUDA_RESERVED_SHARED STV_DEFAULT"
__nv_reservedSMEM_offset_0_alias:
	.zero		0
	.zero		64


//--------------------- .nv.constant0._Z34count_permutation_multiple_samplesPdS_PiS0_iiiii --------------------------
	.section	.nv.constant0._Z34count_permutation_multiple_samplesPdS_PiS0_iiiii,"a",@progbits
	.sectionflags	@""
	.align	4
.nv.constant0._Z34count_permutation_multiple_samplesPdS_PiS0_iiiii:
	.zero		948


//--------------------- .nv.constant0._Z17count_permutationPdS_Piiii --------------------------
	.section	.nv.constant0._Z17count_permutationPdS_Piiii,"a",@progbits
	.sectionflags	@""
	.align	4
.nv.constant0._Z17count_permutationPdS_Piiii:
	.zero		932


//--------------------- SYMBOLS --------------------------

	.type		.nv.reservedSmem.offset0,@object
	.size		.nv.reservedSmem.offset0,0x4
